	.headerflags	@"EF_CUDA_TEXMODE_UNIFIED EF_CUDA_64BIT_ADDRESS EF_CUDA_ACCELERATORS EF_CUDA_SM90 EF_CUDA_VIRTUAL_SM(EF_CUDA_SM90)"
	.elftype	@"ET_EXEC"


//--------------------- .nv.info                  --------------------------
	.section	.nv.info,"",@"SHT_CUDA_INFO"
	.align	4


	//----- nvinfo : EIATTR_REGCOUNT
	.align		4
        /*0000*/ 	.byte	0x04, 0x2f
        /*0002*/ 	.short	(.L_1 - .L_0)
	.align		4
.L_0:
        /*0004*/ 	.word	index@(triton_poi_fused_constant_pad_nd_2)
        /*0008*/ 	.word	0x0000000e


	//----- nvinfo : EIATTR_MIN_STACK_SIZE
	.align		4
.L_1:
        /*000c*/ 	.byte	0x04, 0x12
        /*000e*/ 	.short	(.L_3 - .L_2)
	.align		4
.L_2:
        /*0010*/ 	.word	index@(triton_poi_fused_constant_pad_nd_2)
        /*0014*/ 	.word	0x00000000


	//----- nvinfo : EIATTR_FRAME_SIZE
	.align		4
.L_3:
        /*0018*/ 	.byte	0x04, 0x11
        /*001a*/ 	.short	(.L_5 - .L_4)
	.align		4
.L_4:
        /*001c*/ 	.word	index@(triton_poi_fused_constant_pad_nd_2)
        /*0020*/ 	.word	0x00000000


	//----- nvinfo : EIATTR_MIN_STACK_SIZE
	.align		4
.L_5:
        /*0024*/ 	.byte	0x04, 0x12
        /*0026*/ 	.short	(.L_7 - .L_6)
	.align		4
.L_6:
        /*0028*/ 	.word	index@(triton_poi_fused_constant_pad_nd_2)
        /*002c*/ 	.word	0x00000000
.L_7:


//--------------------- .nv.info.triton_poi_fused_constant_pad_nd_2 --------------------------
	.section	.nv.info.triton_poi_fused_constant_pad_nd_2,"",@"SHT_CUDA_INFO"
	.sectionflags	@""
	.align	4


	//----- nvinfo : EIATTR_CUDA_API_VERSION
	.align		4
        /*0000*/ 	.byte	0x04, 0x37
        /*0002*/ 	.short	(.L_9 - .L_8)
.L_8:
        /*0004*/ 	.word	0x0000007c


	//----- nvinfo : EIATTR_KPARAM_INFO
	.align		4
.L_9:
        /*0008*/ 	.byte	0x04, 0x17
        /*000a*/ 	.short	(.L_11 - .L_10)
.L_10:
        /*000c*/ 	.word	0x00000000
        /*0010*/ 	.short	0x0002
        /*0012*/ 	.short	0x0010
        /*0014*/ 	.byte	0x00, 0xf0, 0x11, 0x00


	//----- nvinfo : EIATTR_KPARAM_INFO
	.align		4
.L_11:
        /*0018*/ 	.byte	0x04, 0x17
        /*001a*/ 	.short	(.L_13 - .L_12)
.L_12:
        /*001c*/ 	.word	0x00000000
        /*0020*/ 	.short	0x0001
        /*0022*/ 	.short	0x0008
        /*0024*/ 	.byte	0x00, 0xf4, 0x21, 0x00


	//----- nvinfo : EIATTR_KPARAM_INFO
	.align		4
.L_13:
        /*0028*/ 	.byte	0x04, 0x17
        /*002a*/ 	.short	(.L_15 - .L_14)
.L_14:
        /*002c*/ 	.word	0x00000000
        /*0030*/ 	.short	0x0000
        /*0032*/ 	.short	0x0000
        /*0034*/ 	.byte	0x00, 0xf4, 0x21, 0x00


	//----- nvinfo : EIATTR_SPARSE_MMA_MASK
	.align		4
.L_15:
        /*0038*/ 	.byte	0x03, 0x50
        /*003a*/ 	.short	0x0000


	//----- nvinfo : EIATTR_MAXREG_COUNT
	.align		4
        /*003c*/ 	.byte	0x03, 0x1b
        /*003e*/ 	.short	0x00ff


	//----- nvinfo : EIATTR_EXIT_INSTR_OFFSETS
	.align		4
        /*0040*/ 	.byte	0x04, 0x1c
        /*0042*/ 	.short	(.L_17 - .L_16)


	//   ....[0]....
.L_16:
        /*0044*/ 	.word	0x00000280


	//   ....[1]....
        /*0048*/ 	.word	0x000002a0


	//----- nvinfo : EIATTR_REQNTID
	.align		4
.L_17:
        /*004c*/ 	.byte	0x04, 0x10
        /*004e*/ 	.short	(.L_19 - .L_18)
.L_18:
        /*0050*/ 	.word	0x00000080
        /*0054*/ 	.word	0x00000001
        /*0058*/ 	.word	0x00000001


	//----- nvinfo : EIATTR_CRS_STACK_SIZE
	.align		4
.L_19:
        /*005c*/ 	.byte	0x04, 0x1e
        /*005e*/ 	.short	(.L_21 - .L_20)
.L_20:
        /*0060*/ 	.word	0x00000000


	//----- nvinfo : EIATTR_CBANK_PARAM_SIZE
	.align		4
.L_21:
        /*0064*/ 	.byte	0x03, 0x19
        /*0066*/ 	.short	0x0014


	//----- nvinfo : EIATTR_PARAM_CBANK
	.align		4
        /*0068*/ 	.byte	0x04, 0x0a
        /*006a*/ 	.short	(.L_23 - .L_22)
	.align		4
.L_22:
        /*006c*/ 	.word	index@(.nv.constant0.triton_poi_fused_constant_pad_nd_2)
        /*0070*/ 	.short	0x0210
        /*0072*/ 	.short	0x0014


	//----- nvinfo : EIATTR_SW_WAR
	.align		4
.L_23:
        /*0074*/ 	.byte	0x04, 0x36
        /*0076*/ 	.short	(.L_25 - .L_24)
.L_24:
        /*0078*/ 	.word	0x00000008
.L_25:


//--------------------- .nv.callgraph             --------------------------
	.section	.nv.callgraph,"",@"SHT_CUDA_CALLGRAPH"
	.align	4
	.sectionentsize	8
	.align		4
        /*0000*/ 	.word	0x00000000
	.align		4
        /*0004*/ 	.word	0xffffffff
	.align		4
        /*0008*/ 	.word	0x00000000
	.align		4
        /*000c*/ 	.word	0xfffffffe
	.align		4
        /*0010*/ 	.word	0x00000000
	.align		4
        /*0014*/ 	.word	0xfffffffd
	.align		4
        /*0018*/ 	.word	0x00000000
	.align		4
        /*001c*/ 	.word	0xfffffffc


//--------------------- .text.triton_poi_fused_constant_pad_nd_2 --------------------------
	.section	.text.triton_poi_fused_constant_pad_nd_2,"ax",@progbits
	.align	128
        .global         triton_poi_fused_constant_pad_nd_2
        .type           triton_poi_fused_constant_pad_nd_2,@function
        .size           triton_poi_fused_constant_pad_nd_2,(.L_x_3 - triton_poi_fused_constant_pad_nd_2)
        .other          triton_poi_fused_constant_pad_nd_2,@"STO_CUDA_ENTRY STV_DEFAULT"
triton_poi_fused_constant_pad_nd_2:
.text.triton_poi_fused_constant_pad_nd_2:
[----:B------:R-:W0:Y:S02]  /*0000*/  LDC R1, c[0x0][0x28] ;  /* 0x00000a00ff017b82 */ /* 0x000e240000000800 */
[----:B------:R-:W1:Y:S01]  /*0010*/  S2R R2, SR_TID.X ;  /* 0x0000000000027919 */ /* 0x000e620000002100 */
[----:B------:R-:W-:Y:S01]  /*0020*/  ULDC.64 UR4, c[0x0][0x210] ;  /* 0x0000840000047ab9 */ /* 0x000fe20000000a00 */
[----:B------:R-:W-:Y:S01]  /*0030*/  BSSY B0, `(.L_x_0) ;  /* 0x0000023000007945 */ /* 0x000fe20003800000 */
[----:B------:R-:W2:Y:S01]  /*0040*/  S2R R3, SR_CTAID.X ;  /* 0x0000000000037919 */ /* 0x000ea20000002500 */
[----:B-1----:R-:W-:-:S05]  /*0050*/  LOP3.LUT R2, R2, 0x7f, RZ, 0xc0, !PT ;  /* 0x0000007f02027812 */ /* 0x002fca00078ec0ff */
[----:B--2---:R-:W-:Y:S02]  /*0060*/  IMAD R3, R3, 0x80, R2 ;  /* 0x0000008003037824 */ /* 0x004fe400078e0202 */
[----:B------:R-:W-:Y:S02]  /*0070*/  IMAD.MOV.U32 R2, RZ, RZ, RZ ;  /* 0x000000ffff027224 */ /* 0x000fe400078e00ff */
[----:B------:R-:W-:-:S04]  /*0080*/  IMAD.HI R0, R3, 0x66666667, RZ ;  /* 0x6666666703007827 */ /* 0x000fc800078e02ff */
[----:B------:R-:W-:Y:S01]  /*0090*/  IMAD.HI R2, R3, -0x77777777, R2 ;  /* 0x8888888903027827 */ /* 0x000fe200078e0202 */
[----:B------:R-:W-:-:S04]  /*00a0*/  SHF.R.S32.HI R5, RZ, 0x1, R0 ;  /* 0x00000001ff057819 */ /* 0x000fc80000011400 */
[----:B------:R-:W-:Y:S02]  /*00b0*/  LEA.HI R7, R0, R5, RZ, 0x1 ;  /* 0x0000000500077211 */ /* 0x000fe400078f08ff */
[----:B------:R-:W-:Y:S01]  /*00c0*/  SHF.R.U32.HI R9, RZ, 0x1f, R2 ;  /* 0x0000001fff097819 */ /* 0x000fe20000011602 */
[----:B------:R-:W1:Y:S02]  /*00d0*/  LDC.64 R4, c[0x0][0x218] ;  /* 0x00008600ff047b82 */ /* 0x000e640000000a00 */
[----:B------:R-:W-:Y:S01]  /*00e0*/  IMAD.HI R0, R7, 0x2aaaaaab, RZ ;  /* 0x2aaaaaab07007827 */ /* 0x000fe200078e02ff */
[----:B------:R-:W-:-:S04]  /*00f0*/  LEA.HI R9, R2, R9, RZ, 0x1c ;  /* 0x0000000902097211 */ /* 0x000fc800078fe0ff */
[----:B------:R-:W-:Y:S01]  /*0100*/  LEA.HI R0, R0, R0, RZ, 0x1 ;  /* 0x0000000000007211 */ /* 0x000fe200078f08ff */
[----:B------:R-:W-:-:S04]  /*0110*/  IMAD.SHL.U32 R9, R9, 0x10, RZ ;  /* 0x0000001009097824 */ /* 0x000fc800078e00ff */
[----:B------:R-:W-:Y:S01]  /*0120*/  IMAD R0, R0, -0x6, R7 ;  /* 0xfffffffa00007824 */ /* 0x000fe200078e0207 */
[----:B------:R-:W-:Y:S01]  /*0130*/  SHF.R.S32.HI R11, RZ, 0x1f, R9 ;  /* 0x0000001fff0b7819 */ /* 0x000fe20000011409 */
[----:B------:R-:W-:Y:S02]  /*0140*/  IMAD R7, R7, -0x5, R3 ;  /* 0xfffffffb07077824 */ /* 0x000fe400078e0203 */
[C---:B------:R-:W-:Y:S02]  /*0150*/  VIADD R2, R0.reuse, 0xffffffff ;  /* 0xffffffff00027836 */ /* 0x040fe40000000000 */
[----:B------:R-:W-:-:S03]  /*0160*/  IMAD.SHL.U32 R0, R0, 0x4, RZ ;  /* 0x0000000400007824 */ /* 0x000fc600078e00ff */
[----:B------:R-:W-:Y:S02]  /*0170*/  ISETP.GE.U32.AND P0, PT, R2, 0x4, PT ;  /* 0x000000040200780c */ /* 0x000fe40003f06070 */
[----:B------:R-:W-:Y:S01]  /*0180*/  IADD3 R9, P1, P2, R0, R7, R9 ;  /* 0x0000000700097210 */ /* 0x000fe20007a3e009 */
[----:B-1----:R-:W-:Y:S01]  /*0190*/  IMAD.WIDE R4, R3, 0x4, R4 ;  /* 0x0000000403047825 */ /* 0x002fe200078e0204 */
[----:B------:R-:W-:Y:S02]  /*01a0*/  ISETP.GT.AND P0, PT, R7, RZ, !P0 ;  /* 0x000000ff0700720c */ /* 0x000fe40004704270 */
[----:B------:R-:W-:Y:S02]  /*01b0*/  SHF.R.S32.HI R2, RZ, 0x1f, R7 ;  /* 0x0000001fff027819 */ /* 0x000fe40000011407 */
[----:B------:R-:W-:Y:S02]  /*01c0*/  ISETP.LT.AND P0, PT, R3, 0x1e0, P0 ;  /* 0x000001e00300780c */ /* 0x000fe40000701270 */
[----:B------:R-:W-:-:S04]  /*01d0*/  SHF.R.S32.HI R0, RZ, 0x1f, R0 ;  /* 0x0000001fff007819 */ /* 0x000fc80000011400 */
[----:B------:R-:W-:Y:S02]  /*01e0*/  IADD3.X R0, R0, R2, R11, P1, P2 ;  /* 0x0000000200007210 */ /* 0x000fe40000fe440b */
[----:B------:R-:W-:Y:S02]  /*01f0*/  LEA R6, P2, R9, UR4, 0x2 ;  /* 0x0000000409067c11 */ /* 0x000fe4000f8410ff */
[----:B------:R-:W-:Y:S02]  /*0200*/  ISETP.GE.AND P1, PT, R3, 0x1e0, PT ;  /* 0x000001e00300780c */ /* 0x000fe40003f26270 */
[----:B------:R-:W-:Y:S01]  /*0210*/  LEA.HI.X R7, R9, UR5, R0, 0x2, P2 ;  /* 0x0000000509077c11 */ /* 0x000fe200090f1400 */
[----:B------:R-:W-:Y:S01]  /*0220*/  ULDC.64 UR4, c[0x0][0x208] ;  /* 0x0000820000047ab9 */ /* 0x000fe20000000a00 */
[----:B------:R-:W-:Y:S01]  /*0230*/  IMAD.MOV.U32 R0, RZ, RZ, RZ ;  /* 0x000000ffff007224 */ /* 0x000fe200078e00ff */
[----:B------:R-:W-:Y:S08]  /*0240*/  @!P0 BRA `(.L_x_1) ;  /* 0x0000000000048947 */ /* 0x000ff00003800000 */
[----:B------:R1:W5:Y:S02]  /*0250*/  LDG.E R0, desc[UR4][R6.64+-0x14] ;  /* 0xffffec0406007981 */ /* 0x000364000c1e1900 */
.L_x_1:
[----:B------:R-:W-:Y:S05]  /*0260*/  BSYNC B0 ;  /* 0x0000000000007941 */ /* 0x000fea0003800000 */
.L_x_0:
[----:B-----5:R-:W-:Y:S01]  /*0270*/  SEL R3, R0, RZ, P0 ;  /* 0x000000ff00037207 */ /* 0x020fe20000000000 */
[----:B------:R-:W-:Y:S06]  /*0280*/  @P1 EXIT ;  /* 0x000000000000194d */ /* 0x000fec0003800000 */
[----:B------:R-:W-:Y:S01]  /*0290*/  STG.E desc[UR4][R4.64], R3 ;  /* 0x0000000304007986 */ /* 0x000fe2000c101904 */
[----:B------:R-:W-:Y:S05]  /*02a0*/  EXIT ;  /* 0x000000000000794d */ /* 0x000fea0003800000 */
.L_x_2:
[----:B------:R-:W-:-:S00]  /*02b0*/  BRA `(.L_x_2) ;  /* 0xfffffffc00fc7947 */ /* 0x000fc0000383ffff */
[----:B------:R-:W-:-:S00]  /*02c0*/  NOP ;  /* 0x0000000000007918 */ /* 0x000fc00000000000 */
        /* <DEDUP_REMOVED lines=11> */
.L_x_3:


//--------------------- .nv.constant0.triton_poi_fused_constant_pad_nd_2 --------------------------
	.section	.nv.constant0.triton_poi_fused_constant_pad_nd_2,"a",@progbits
	.sectionflags	@""
	.align	4
.nv.constant0.triton_poi_fused_constant_pad_nd_2:
	.zero		548
